	.headerflags	@"EF_CUDA_TEXMODE_UNIFIED EF_CUDA_64BIT_ADDRESS EF_CUDA_ACCELERATORS EF_CUDA_SM90 EF_CUDA_VIRTUAL_SM(EF_CUDA_SM90)"
	.elftype	@"ET_EXEC"


//--------------------- .nv.info                  --------------------------
	.section	.nv.info,"",@"SHT_CUDA_INFO"
	.align	4


	//----- nvinfo : EIATTR_REGCOUNT
	.align		4
        /*0000*/ 	.byte	0x04, 0x2f
        /*0002*/ 	.short	(.L_1 - .L_0)
	.align		4
.L_0:
        /*0004*/ 	.word	index@(triton_poi_fused_max_pool2d_with_indices_19)
        /*0008*/ 	.word	0x0000001a


	//----- nvinfo : EIATTR_MIN_STACK_SIZE
	.align		4
.L_1:
        /*000c*/ 	.byte	0x04, 0x12
        /*000e*/ 	.short	(.L_3 - .L_2)
	.align		4
.L_2:
        /*0010*/ 	.word	index@(triton_poi_fused_max_pool2d_with_indices_19)
        /*0014*/ 	.word	0x00000000


	//----- nvinfo : EIATTR_FRAME_SIZE
	.align		4
.L_3:
        /*0018*/ 	.byte	0x04, 0x11
        /*001a*/ 	.short	(.L_5 - .L_4)
	.align		4
.L_4:
        /*001c*/ 	.word	index@(triton_poi_fused_max_pool2d_with_indices_19)
        /*0020*/ 	.word	0x00000000


	//----- nvinfo : EIATTR_MIN_STACK_SIZE
	.align		4
.L_5:
        /*0024*/ 	.byte	0x04, 0x12
        /*0026*/ 	.short	(.L_7 - .L_6)
	.align		4
.L_6:
        /*0028*/ 	.word	index@(triton_poi_fused_max_pool2d_with_indices_19)
        /*002c*/ 	.word	0x00000000
.L_7:


//--------------------- .nv.info.triton_poi_fused_max_pool2d_with_indices_19 --------------------------
	.section	.nv.info.triton_poi_fused_max_pool2d_with_indices_19,"",@"SHT_CUDA_INFO"
	.sectionflags	@""
	.align	4


	//----- nvinfo : EIATTR_CUDA_API_VERSION
	.align		4
        /*0000*/ 	.byte	0x04, 0x37
        /*0002*/ 	.short	(.L_9 - .L_8)
.L_8:
        /*0004*/ 	.word	0x0000007c


	//----- nvinfo : EIATTR_KPARAM_INFO
	.align		4
.L_9:
        /*0008*/ 	.byte	0x04, 0x17
        /*000a*/ 	.short	(.L_11 - .L_10)
.L_10:
        /*000c*/ 	.word	0x00000000
        /*0010*/ 	.short	0x0003
        /*0012*/ 	.short	0x0018
        /*0014*/ 	.byte	0x00, 0xf0, 0x11, 0x00


	//----- nvinfo : EIATTR_KPARAM_INFO
	.align		4
.L_11:
        /*0018*/ 	.byte	0x04, 0x17
        /*001a*/ 	.short	(.L_13 - .L_12)
.L_12:
        /*001c*/ 	.word	0x00000000
        /*0020*/ 	.short	0x0002
        /*0022*/ 	.short	0x0010
        /*0024*/ 	.byte	0x00, 0xf4, 0x21, 0x00


	//----- nvinfo : EIATTR_KPARAM_INFO
	.align		4
.L_13:
        /*0028*/ 	.byte	0x04, 0x17
        /*002a*/ 	.short	(.L_15 - .L_14)
.L_14:
        /*002c*/ 	.word	0x00000000
        /*0030*/ 	.short	0x0001
        /*0032*/ 	.short	0x0008
        /*0034*/ 	.byte	0x00, 0xf4, 0x21, 0x00


	//----- nvinfo : EIATTR_KPARAM_INFO
	.align		4
.L_15:
        /*0038*/ 	.byte	0x04, 0x17
        /*003a*/ 	.short	(.L_17 - .L_16)
.L_16:
        /*003c*/ 	.word	0x00000000
        /*0040*/ 	.short	0x0000
        /*0042*/ 	.short	0x0000
        /*0044*/ 	.byte	0x00, 0xf4, 0x21, 0x00


	//----- nvinfo : EIATTR_SPARSE_MMA_MASK
	.align		4
.L_17:
        /*0048*/ 	.byte	0x03, 0x50
        /*004a*/ 	.short	0x0000


	//----- nvinfo : EIATTR_MAXREG_COUNT
	.align		4
        /*004c*/ 	.byte	0x03, 0x1b
        /*004e*/ 	.short	0x00ff


	//----- nvinfo : EIATTR_EXIT_INSTR_OFFSETS
	.align		4
        /*0050*/ 	.byte	0x04, 0x1c
        /*0052*/ 	.short	(.L_19 - .L_18)


	//   ....[0]....
.L_18:
        /*0054*/ 	.word	0x00000ae0


	//----- nvinfo : EIATTR_REQNTID
	.align		4
.L_19:
        /*0058*/ 	.byte	0x04, 0x10
        /*005a*/ 	.short	(.L_21 - .L_20)
.L_20:
        /*005c*/ 	.word	0x00000080
        /*0060*/ 	.word	0x00000001
        /*0064*/ 	.word	0x00000001


	//----- nvinfo : EIATTR_CBANK_PARAM_SIZE
	.align		4
.L_21:
        /*0068*/ 	.byte	0x03, 0x19
        /*006a*/ 	.short	0x001c


	//----- nvinfo : EIATTR_PARAM_CBANK
	.align		4
        /*006c*/ 	.byte	0x04, 0x0a
        /*006e*/ 	.short	(.L_23 - .L_22)
	.align		4
.L_22:
        /*0070*/ 	.word	index@(.nv.constant0.triton_poi_fused_max_pool2d_with_indices_19)
        /*0074*/ 	.short	0x0210
        /*0076*/ 	.short	0x001c


	//----- nvinfo : EIATTR_SW_WAR
	.align		4
.L_23:
        /*0078*/ 	.byte	0x04, 0x36
        /*007a*/ 	.short	(.L_25 - .L_24)
.L_24:
        /*007c*/ 	.word	0x00000008
.L_25:


//--------------------- .nv.callgraph             --------------------------
	.section	.nv.callgraph,"",@"SHT_CUDA_CALLGRAPH"
	.align	4
	.sectionentsize	8
	.align		4
        /*0000*/ 	.word	0x00000000
	.align		4
        /*0004*/ 	.word	0xffffffff
	.align		4
        /*0008*/ 	.word	0x00000000
	.align		4
        /*000c*/ 	.word	0xfffffffe
	.align		4
        /*0010*/ 	.word	0x00000000
	.align		4
        /*0014*/ 	.word	0xfffffffd
	.align		4
        /*0018*/ 	.word	0x00000000
	.align		4
        /*001c*/ 	.word	0xfffffffc


//--------------------- .text.triton_poi_fused_max_pool2d_with_indices_19 --------------------------
	.section	.text.triton_poi_fused_max_pool2d_with_indices_19,"ax",@progbits
	.align	128
        .global         triton_poi_fused_max_pool2d_with_indices_19
        .type           triton_poi_fused_max_pool2d_with_indices_19,@function
        .size           triton_poi_fused_max_pool2d_with_indices_19,(.L_x_1 - triton_poi_fused_max_pool2d_with_indices_19)
        .other          triton_poi_fused_max_pool2d_with_indices_19,@"STO_CUDA_ENTRY STV_DEFAULT"
triton_poi_fused_max_pool2d_with_indices_19:
.text.triton_poi_fused_max_pool2d_with_indices_19:
[----:B------:R-:W-:Y:S01]  /*0000*/  LDC R1, c[0x0][0x28] ;  /* 0x00000a00ff017b82 */ /* 0x000fe20000000800 */
[----:B------:R-:W1:Y:S01]  /*0010*/  S2R R0, SR_TID.X ;  /* 0x0000000000007919 */ /* 0x000e620000002100 */
[----:B------:R-:W-:Y:S01]  /*0020*/  CS2R R10, SRZ ;  /* 0x00000000000a7805 */ /* 0x000fe2000001ff00 */
[----:B------:R-:W-:Y:S01]  /*0030*/  ULDC.64 UR4, c[0x0][0x208] ;  /* 0x0000820000047ab9 */ /* 0x000fe20000000a00 */
[----:B------:R-:W2:Y:S01]  /*0040*/  S2R R5, SR_CTAID.X ;  /* 0x0000000000057919 */ /* 0x000ea20000002500 */
[----:B------:R-:W-:Y:S02]  /*0050*/  CS2R R12, SRZ ;  /* 0x00000000000c7805 */ /* 0x000fe4000001ff00 */
[----:B------:R-:W-:Y:S01]  /*0060*/  CS2R R14, SRZ ;  /* 0x00000000000e7805 */ /* 0x000fe2000001ff00 */
[----:B------:R-:W-:Y:S01]  /*0070*/  ULDC.64 UR6, c[0x0][0x220] ;  /* 0x0000880000067ab9 */ /* 0x000fe20000000a00 */
[----:B-1----:R-:W-:Y:S01]  /*0080*/  IMAD.SHL.U32 R0, R0, 0x2, RZ ;  /* 0x0000000200007824 */ /* 0x002fe200078e00ff */
[----:B--2---:R-:W-:-:S04]  /*0090*/  SHF.R.S32.HI R3, RZ, 0x17, R5 ;  /* 0x00000017ff037819 */ /* 0x004fc80000011405 */
[----:B------:R-:W-:Y:S02]  /*00a0*/  LOP3.LUT R0, R0, 0xfe, RZ, 0xc0, !PT ;  /* 0x000000fe00007812 */ /* 0x000fe400078ec0ff */
[----:B------:R-:W-:-:S03]  /*00b0*/  SGXT R3, R3, 0x1 ;  /* 0x000000010303781a */ /* 0x000fc60000000200 */
[----:B------:R-:W-:-:S05]  /*00c0*/  IMAD R0, R5, 0x100, R0 ;  /* 0x0000010005007824 */ /* 0x000fca00078e0200 */
[CC--:B------:R-:W-:Y:S02]  /*00d0*/  LEA.HI R4, R3.reuse, R0.reuse, RZ, 0x6 ;  /* 0x0000000003047211 */ /* 0x0c0fe400078f30ff */
[----:B------:R-:W-:Y:S02]  /*00e0*/  LEA.HI R3, R3, R0, RZ, 0xa ;  /* 0x0000000003037211 */ /* 0x000fe400078f50ff */
[----:B------:R-:W-:Y:S02]  /*00f0*/  SHF.R.S32.HI R6, RZ, 0x6, R4 ;  /* 0x00000006ff067819 */ /* 0x000fe40000011404 */
[----:B------:R-:W-:Y:S02]  /*0100*/  SHF.R.S32.HI R8, RZ, 0xa, R3 ;  /* 0x0000000aff087819 */ /* 0x000fe40000011403 */
[----:B------:R-:W-:Y:S01]  /*0110*/  LEA.HI R5, R6, R6, RZ, 0x4 ;  /* 0x0000000606057211 */ /* 0x000fe200078f20ff */
[----:B------:R-:W1:Y:S01]  /*0120*/  LDC.64 R2, c[0x0][0x210] ;  /* 0x00008400ff027b82 */ /* 0x000e620000000a00 */
[----:B------:R-:W-:-:S02]  /*0130*/  LEA.HI R9, R8, R8, RZ, 0x4 ;  /* 0x0000000808097211 */ /* 0x000fc400078f20ff */
[----:B------:R-:W-:Y:S02]  /*0140*/  LOP3.LUT R7, R5, 0xfffffff0, RZ, 0xc0, !PT ;  /* 0xfffffff005077812 */ /* 0x000fe400078ec0ff */
[----:B------:R-:W-:Y:S02]  /*0150*/  LOP3.LUT R9, R9, 0xfffffff0, RZ, 0xc0, !PT ;  /* 0xfffffff009097812 */ /* 0x000fe400078ec0ff */
[----:B------:R-:W-:Y:S01]  /*0160*/  LOP3.LUT R5, R4, 0xffffffc0, RZ, 0xc0, !PT ;  /* 0xffffffc004057812 */ /* 0x000fe200078ec0ff */
[----:B------:R-:W-:Y:S02]  /*0170*/  IMAD.IADD R6, R6, 0x1, -R7 ;  /* 0x0000000106067824 */ /* 0x000fe400078e0a07 */
[----:B------:R-:W-:Y:S02]  /*0180*/  IMAD.IADD R7, R8, 0x1, -R9 ;  /* 0x0000000108077824 */ /* 0x000fe400078e0a09 */
[----:B------:R-:W-:-:S03]  /*0190*/  IMAD.IADD R5, R0, 0x1, -R5 ;  /* 0x0000000100057824 */ /* 0x000fc600078e0a05 */
[----:B------:R-:W-:Y:S01]  /*01a0*/  LOP3.LUT R4, R7, R6, RZ, 0xfc, !PT ;  /* 0x0000000607047212 */ /* 0x000fe200078efcff */
[----:B------:R-:W-:Y:S01]  /*01b0*/  IMAD R5, R8, 0x1000, R5 ;  /* 0x0000100008057824 */ /* 0x000fe200078e0205 */
[----:B------:R-:W-:Y:S02]  /*01c0*/  CS2R R8, SRZ ;  /* 0x0000000000087805 */ /* 0x000fe4000001ff00 */
[----:B------:R-:W-:Y:S01]  /*01d0*/  ISETP.GT.AND P2, PT, R4, -0x1, PT ;  /* 0xffffffff0400780c */ /* 0x000fe20003f44270 */
[C---:B------:R-:W-:Y:S02]  /*01e0*/  IMAD R5, R6.reuse, 0x80, R5 ;  /* 0x0000008006057824 */ /* 0x040fe400078e0205 */
[----:B------:R-:W-:Y:S02]  /*01f0*/  VIADD R4, R6, 0x1 ;  /* 0x0000000106047836 */ /* 0x000fe40000000000 */
[C---:B------:R-:W-:Y:S02]  /*0200*/  VIADD R19, R5.reuse, 0x40 ;  /* 0x0000004005137836 */ /* 0x040fe40000000000 */
[----:B-1----:R-:W-:Y:S01]  /*0210*/  IMAD.WIDE R16, R5, 0x4, R2 ;  /* 0x0000000405107825 */ /* 0x002fe200078e0202 */
[----:B------:R-:W-:-:S03]  /*0220*/  ISETP.GE.U32.AND P1, PT, R4, 0x10, PT ;  /* 0x000000100400780c */ /* 0x000fc60003f26070 */
[--C-:B------:R-:W-:Y:S01]  /*0230*/  IMAD.WIDE R18, R19, 0x4, R2.reuse ;  /* 0x0000000413127825 */ /* 0x100fe200078e0202 */
[----:B------:R-:W-:Y:S01]  /*0240*/  ISETP.GT.AND P1, PT, R7, -0x1, !P1 ;  /* 0xffffffff0700780c */ /* 0x000fe20004f24270 */
[----:B------:R-:W2:Y:S02]  /*0250*/  @P2 LDG.E.64 R8, desc[UR4][R16.64] ;  /* 0x0000000410082981 */ /* 0x000ea4000c1e1b00 */
[----:B------:R-:W-:Y:S02]  /*0260*/  VIADD R21, R5, 0x80 ;  /* 0x0000008005157836 */ /* 0x000fe40000000000 */
[----:B------:R-:W3:Y:S02]  /*0270*/  @P2 LDG.E.64 R10, desc[UR4][R18.64] ;  /* 0x00000004120a2981 */ /* 0x000ee4000c1e1b00 */
[----:B------:R-:W-:-:S06]  /*0280*/  IMAD.WIDE R20, R21, 0x4, R2 ;  /* 0x0000000415147825 */ /* 0x000fcc00078e0202 */
[----:B------:R-:W4:Y:S01]  /*0290*/  @P1 LDG.E.64 R12, desc[UR4][R20.64] ;  /* 0x00000004140c1981 */ /* 0x000f22000c1e1b00 */
[----:B------:R-:W-:-:S04]  /*02a0*/  VIADD R23, R5, 0x800 ;  /* 0x0000080005177836 */ /* 0x000fc80000000000 */
[----:B------:R-:W-:-:S05]  /*02b0*/  IMAD.WIDE R22, R23, 0x4, R2 ;  /* 0x0000000417167825 */ /* 0x000fca00078e0202 */
[----:B------:R-:W5:Y:S01]  /*02c0*/  @P2 LDG.E.64 R14, desc[UR4][R22.64] ;  /* 0x00000004160e2981 */ /* 0x000f62000c1e1b00 */
[----:B--2---:R-:W-:Y:S02]  /*02d0*/  SEL R17, R8, 0xff800000, P2 ;  /* 0xff80000008117807 */ /* 0x004fe40001000000 */
[----:B------:R-:W-:Y:S02]  /*02e0*/  SEL R16, R9, 0xff800000, P2 ;  /* 0xff80000009107807 */ /* 0x000fe40001000000 */
[----:B---3--:R-:W-:Y:S02]  /*02f0*/  SEL R10, R10, 0xff800000, P2 ;  /* 0xff8000000a0a7807 */ /* 0x008fe40001000000 */
[----:B------:R-:W-:Y:S02]  /*0300*/  SEL R11, R11, 0xff800000, P2 ;  /* 0xff8000000b0b7807 */ /* 0x000fe40001000000 */
[----:B------:R-:W-:Y:S02]  /*0310*/  FSETP.GT.AND P6, PT, R10, R17, PT ;  /* 0x000000110a00720b */ /* 0x000fe40003fc4000 */
[----:B------:R-:W-:-:S02]  /*0320*/  FSETP.GT.AND P0, PT, R11, R16, PT ;  /* 0x000000100b00720b */ /* 0x000fc40003f04000 */
[----:B----4-:R-:W-:Y:S02]  /*0330*/  SEL R9, R12, 0xff800000, P1 ;  /* 0xff8000000c097807 */ /* 0x010fe40000800000 */
[C---:B------:R-:W-:Y:S02]  /*0340*/  FSETP.NAN.AND P3, PT, R10.reuse, R10, PT ;  /* 0x0000000a0a00720b */ /* 0x040fe40003f68000 */
[----:B------:R-:W-:Y:S02]  /*0350*/  FSETP.NAN.AND P4, PT, R9, R9, PT ;  /* 0x000000090900720b */ /* 0x000fe40003f88000 */
[----:B------:R-:W-:Y:S02]  /*0360*/  SEL R8, R13, 0xff800000, P1 ;  /* 0xff8000000d087807 */ /* 0x000fe40000800000 */
[----:B------:R-:W-:Y:S02]  /*0370*/  FSETP.NAN.AND P5, PT, R11, R11, PT ;  /* 0x0000000b0b00720b */ /* 0x000fe40003fa8000 */
[----:B------:R-:W-:-:S02]  /*0380*/  @!P6 SEL R10, R10, R17, P3 ;  /* 0x000000110a0ae207 */ /* 0x000fc40001800000 */
[----:B------:R-:W-:Y:S02]  /*0390*/  FSETP.NAN.AND P3, PT, R8, R8, PT ;  /* 0x000000080800720b */ /* 0x000fe40003f68000 */
[----:B------:R-:W-:Y:S02]  /*03a0*/  @!P0 SEL R11, R11, R16, P5 ;  /* 0x000000100b0b8207 */ /* 0x000fe40002800000 */
[----:B------:R-:W-:Y:S02]  /*03b0*/  FSETP.GEU.AND P5, PT, R10, R9, PT ;  /* 0x000000090a00720b */ /* 0x000fe40003fae000 */
[----:B-----5:R-:W-:Y:S02]  /*03c0*/  SEL R15, R15, 0xff800000, P2 ;  /* 0xff8000000f0f7807 */ /* 0x020fe40001000000 */
[----:B------:R-:W-:Y:S02]  /*03d0*/  @!P4 SEL R9, R9, R10, !P5 ;  /* 0x0000000a0909c207 */ /* 0x000fe40006800000 */
[----:B------:R-:W-:-:S02]  /*03e0*/  FSETP.GEU.AND P4, PT, R11, R8, PT ;  /* 0x000000080b00720b */ /* 0x000fc40003f8e000 */
[----:B------:R-:W-:Y:S02]  /*03f0*/  SEL R12, R14, 0xff800000, P2 ;  /* 0xff8000000e0c7807 */ /* 0x000fe40001000000 */
[----:B------:R-:W-:Y:S01]  /*0400*/  @!P3 SEL R8, R8, R11, !P4 ;  /* 0x0000000b0808b207 */ /* 0x000fe20006000000 */
[----:B------:R-:W-:Y:S01]  /*0410*/  VIADD R11, R5, 0x840 ;  /* 0x00000840050b7836 */ /* 0x000fe20000000000 */
[-C--:B------:R-:W-:Y:S02]  /*0420*/  FSETP.NAN.AND P3, PT, R15, R15.reuse, PT ;  /* 0x0000000f0f00720b */ /* 0x080fe40003f68000 */
[----:B------:R-:W-:Y:S01]  /*0430*/  P2R R19, PR, RZ, 0x10 ;  /* 0x00000010ff137803 */ /* 0x000fe20000000000 */
[----:B------:R-:W-:Y:S01]  /*0440*/  IMAD.WIDE R10, R11, 0x4, R2 ;  /* 0x000000040b0a7825 */ /* 0x000fe200078e0202 */
[----:B------:R-:W-:Y:S02]  /*0450*/  FSETP.GEU.AND P4, PT, R8, R15, PT ;  /* 0x0000000f0800720b */ /* 0x000fe40003f8e000 */
[----:B------:R-:W-:-:S02]  /*0460*/  P2R R13, PR, RZ, 0x20 ;  /* 0x00000020ff0d7803 */ /* 0x000fc40000000000 */
[----:B------:R-:W-:-:S05]  /*0470*/  P2R R21, PR, RZ, 0x10 ;  /* 0x00000010ff157803 */ /* 0x000fca0000000000 */
[----:B------:R-:W-:Y:S02]  /*0480*/  @!P3 SEL R15, R15, R8, !P4 ;  /* 0x000000080f0fb207 */ /* 0x000fe40006000000 */
[-C--:B------:R-:W-:Y:S02]  /*0490*/  FSETP.NAN.AND P3, PT, R12, R12.reuse, PT ;  /* 0x0000000c0c00720b */ /* 0x080fe40003f68000 */
[----:B------:R-:W-:-:S04]  /*04a0*/  FSETP.GEU.AND P4, PT, R9, R12, PT ;  /* 0x0000000c0900720b */ /* 0x000fc80003f8e000 */
[----:B------:R-:W-:-:S07]  /*04b0*/  P2R R14, PR, RZ, 0x10 ;  /* 0x00000010ff0e7803 */ /* 0x000fce0000000000 */
[----:B------:R-:W-:Y:S02]  /*04c0*/  @!P3 SEL R12, R12, R9, !P4 ;  /* 0x000000090c0cb207 */ /* 0x000fe40006000000 */
[----:B------:R-:W-:-:S06]  /*04d0*/  CS2R R8, SRZ ;  /* 0x0000000000087805 */ /* 0x000fcc000001ff00 */
[----:B------:R-:W2:Y:S02]  /*04e0*/  @P2 LDG.E.64 R8, desc[UR4][R10.64] ;  /* 0x000000040a082981 */ /* 0x000ea4000c1e1b00 */
[----:B--2---:R-:W-:Y:S02]  /*04f0*/  SEL R17, R8, 0xff800000, P2 ;  /* 0xff80000008117807 */ /* 0x004fe40001000000 */
[----:B------:R-:W-:Y:S02]  /*0500*/  SEL R20, R9, 0xff800000, P2 ;  /* 0xff80000009147807 */ /* 0x000fe40001000000 */
[----:B------:R-:W-:Y:S02]  /*0510*/  CS2R R8, SRZ ;  /* 0x0000000000087805 */ /* 0x000fe4000001ff00 */
[-C--:B------:R-:W-:Y:S02]  /*0520*/  FSETP.NAN.AND P2, PT, R17, R17.reuse, PT ;  /* 0x000000111100720b */ /* 0x080fe40003f48000 */
[----:B------:R-:W-:-:S02]  /*0530*/  FSETP.GEU.AND P4, PT, R12, R17, PT ;  /* 0x000000110c00720b */ /* 0x000fc40003f8e000 */
[----:B------:R-:W-:Y:S02]  /*0540*/  FSETP.GEU.AND P5, PT, R15, R20, PT ;  /* 0x000000140f00720b */ /* 0x000fe40003fae000 */
[----:B------:R-:W-:Y:S02]  /*0550*/  P2R R16, PR, RZ, 0x10 ;  /* 0x00000010ff107803 */ /* 0x000fe40000000000 */
[----:B------:R-:W-:-:S05]  /*0560*/  P2R R18, PR, RZ, 0x20 ;  /* 0x00000020ff127803 */ /* 0x000fca0000000000 */
[----:B------:R-:W-:Y:S02]  /*0570*/  @!P2 SEL R17, R17, R12, !P4 ;  /* 0x0000000c1111a207 */ /* 0x000fe40006000000 */
[----:B------:R-:W-:Y:S02]  /*0580*/  FSETP.NAN.AND P2, PT, R20, R20, PT ;  /* 0x000000141400720b */ /* 0x000fe40003f48000 */
[----:B------:R-:W-:-:S11]  /*0590*/  ISETP.NE.AND P4, PT, R21, RZ, PT ;  /* 0x000000ff1500720c */ /* 0x000fd60003f85270 */
[----:B------:R-:W-:Y:S02]  /*05a0*/  @!P2 SEL R20, R20, R15, !P5 ;  /* 0x0000000f1414a207 */ /* 0x000fe40006800000 */
[----:B------:R-:W-:Y:S02]  /*05b0*/  P2R R15, PR, RZ, 0x10 ;  /* 0x00000010ff0f7803 */ /* 0x000fe40000000000 */
[----:B------:R-:W-:Y:S01]  /*05c0*/  ISETP.NE.AND P4, PT, R19, RZ, PT ;  /* 0x000000ff1300720c */ /* 0x000fe20003f85270 */
[----:B------:R-:W-:-:S04]  /*05d0*/  VIADD R19, R5, 0x880 ;  /* 0x0000088005137836 */ /* 0x000fc80000000000 */
[----:B------:R-:W-:-:S05]  /*05e0*/  IMAD.WIDE R10, R19, 0x4, R2 ;  /* 0x00000004130a7825 */ /* 0x000fca00078e0202 */
[----:B------:R1:W2:Y:S02]  /*05f0*/  @P1 LDG.E.64 R8, desc[UR4][R10.64] ;  /* 0x000000040a081981 */ /* 0x0002a4000c1e1b00 */
[----:B-1----:R-:W-:-:S04]  /*0600*/  VIADD R11, R5, 0x1000 ;  /* 0x00001000050b7836 */ /* 0x002fc80000000000 */
[----:B------:R-:W-:Y:S01]  /*0610*/  IMAD.WIDE R10, R11, 0x4, R2 ;  /* 0x000000040b0a7825 */ /* 0x000fe200078e0202 */
[----:B--2---:R-:W-:-:S03]  /*0620*/  SEL R19, R9, 0xff800000, P1 ;  /* 0xff80000009137807 */ /* 0x004fc60000800000 */
[----:B------:R-:W-:Y:S01]  /*0630*/  VIADD R9, R7, 0x1 ;  /* 0x0000000107097836 */ /* 0x000fe20000000000 */
[----:B------:R-:W-:Y:S02]  /*0640*/  SEL R12, R8, 0xff800000, P1 ;  /* 0xff800000080c7807 */ /* 0x000fe40000800000 */
[-C--:B------:R-:W-:Y:S02]  /*0650*/  FSETP.NAN.AND P1, PT, R19, R19.reuse, PT ;  /* 0x000000131300720b */ /* 0x080fe40003f28000 */
[----:B------:R-:W-:-:S11]  /*0660*/  FSETP.GEU.AND P3, PT, R20, R19, PT ;  /* 0x000000131400720b */ /* 0x000fd60003f6e000 */
[----:B------:R-:W-:Y:S02]  /*0670*/  @!P1 SEL R19, R19, R20, !P3 ;  /* 0x0000001413139207 */ /* 0x000fe40005800000 */
[----:B------:R-:W-:Y:S02]  /*0680*/  SEL R20, RZ, 0x1, !P0 ;  /* 0x00000001ff147807 */ /* 0x000fe40004000000 */
[-C--:B------:R-:W-:Y:S02]  /*0690*/  FSETP.NAN.AND P0, PT, R12, R12.reuse, PT ;  /* 0x0000000c0c00720b */ /* 0x080fe40003f08000 */
[----:B------:R-:W-:-:S11]  /*06a0*/  FSETP.GEU.AND P1, PT, R17, R12, PT ;  /* 0x0000000c1100720b */ /* 0x000fd60003f2e000 */
[----:B------:R-:W-:Y:S02]  /*06b0*/  @!P0 SEL R12, R12, R17, !P1 ;  /* 0x000000110c0c8207 */ /* 0x000fe40004800000 */
[----:B------:R-:W-:-:S04]  /*06c0*/  ISETP.GE.U32.AND P0, PT, R9, 0x10, PT ;  /* 0x000000100900780c */ /* 0x000fc80003f06070 */
[----:B------:R-:W-:Y:S02]  /*06d0*/  ISETP.GT.AND P0, PT, R6, -0x1, !P0 ;  /* 0xffffffff0600780c */ /* 0x000fe40004704270 */
[----:B------:R-:W-:-:S11]  /*06e0*/  CS2R R6, SRZ ;  /* 0x0000000000067805 */ /* 0x000fd6000001ff00 */
[----:B------:R-:W2:Y:S01]  /*06f0*/  @P0 LDG.E.64 R6, desc[UR4][R10.64] ;  /* 0x000000040a060981 */ /* 0x000ea2000c1e1b00 */
[----:B------:R-:W-:Y:S02]  /*0700*/  LOP3.LUT R4, R9, R4, RZ, 0xfc, !PT ;  /* 0x0000000409047212 */ /* 0x000fe400078efcff */
[----:B------:R-:W-:Y:S02]  /*0710*/  SEL R20, R20, 0x2, P4 ;  /* 0x0000000214147807 */ /* 0x000fe40002000000 */
[----:B--2---:R-:W-:Y:S02]  /*0720*/  SEL R8, R6, 0xff800000, P0 ;  /* 0xff80000006087807 */ /* 0x004fe40000000000 */
[----:B------:R-:W-:Y:S02]  /*0730*/  SEL R17, R7, 0xff800000, P0 ;  /* 0xff80000007117807 */ /* 0x000fe40000000000 */
[-C--:B------:R-:W-:Y:S02]  /*0740*/  FSETP.NAN.AND P5, PT, R8, R8.reuse, PT ;  /* 0x000000080800720b */ /* 0x080fe40003fa8000 */
[----:B------:R-:W-:-:S02]  /*0750*/  FSETP.GEU.AND P2, PT, R12, R8, PT ;  /* 0x000000080c00720b */ /* 0x000fc40003f4e000 */
[----:B------:R-:W-:Y:S02]  /*0760*/  SEL R6, RZ, 0x1, !P6 ;  /* 0x00000001ff067807 */ /* 0x000fe40007000000 */
[----:B------:R-:W-:-:S07]  /*0770*/  FSETP.GEU.AND P6, PT, R19, R17, PT ;  /* 0x000000111300720b */ /* 0x000fce0003fce000 */
[----:B------:R-:W-:Y:S02]  /*0780*/  @!P5 SEL R8, R8, R12, !P2 ;  /* 0x0000000c0808d207 */ /* 0x000fe40005000000 */
[----:B------:R-:W-:-:S13]  /*0790*/  FSETP.NAN.AND P5, PT, R17, R17, PT ;  /* 0x000000111100720b */ /* 0x000fda0003fa8000 */
[----:B------:R-:W-:Y:S02]  /*07a0*/  @!P5 SEL R17, R17, R19, !P6 ;  /* 0x000000131111d207 */ /* 0x000fe40007000000 */
[----:B------:R-:W-:Y:S01]  /*07b0*/  ISETP.NE.AND P5, PT, R13, RZ, PT ;  /* 0x000000ff0d00720c */ /* 0x000fe20003fa5270 */
[----:B------:R-:W-:-:S03]  /*07c0*/  VIADD R13, R5, 0x1040 ;  /* 0x00001040050d7836 */ /* 0x000fc60000000000 */
[----:B------:R-:W-:Y:S02]  /*07d0*/  SEL R19, R6, 0x2, P5 ;  /* 0x0000000206137807 */ /* 0x000fe40002800000 */
[----:B------:R-:W-:Y:S01]  /*07e0*/  CS2R R6, SRZ ;  /* 0x0000000000067805 */ /* 0x000fe2000001ff00 */
[----:B------:R-:W-:-:S05]  /*07f0*/  IMAD.WIDE R12, R13, 0x4, R2 ;  /* 0x000000040d0c7825 */ /* 0x000fca00078e0202 */
[----:B------:R1:W2:Y:S02]  /*0800*/  @P0 LDG.E.64 R6, desc[UR4][R12.64] ;  /* 0x000000040c060981 */ /* 0x0002a4000c1e1b00 */
[----:B-1----:R-:W-:-:S04]  /*0810*/  VIADD R13, R5, 0x1080 ;  /* 0x00001080050d7836 */ /* 0x002fc80000000000 */
[----:B------:R-:W-:Y:S02]  /*0820*/  IMAD.WIDE R12, R13, 0x4, R2 ;  /* 0x000000040d0c7825 */ /* 0x000fe400078e0202 */
[----:B------:R-:W1:Y:S01]  /*0830*/  LDC.64 R2, c[0x0][0x218] ;  /* 0x00008600ff027b82 */ /* 0x000e620000000a00 */
[----:B--2---:R-:W-:Y:S02]  /*0840*/  SEL R10, R7, 0xff800000, P0 ;  /* 0xff800000070a7807 */ /* 0x004fe40000000000 */
[----:B------:R-:W-:Y:S02]  /*0850*/  SEL R7, R6, 0xff800000, P0 ;  /* 0xff80000006077807 */ /* 0x000fe40000000000 */
[----:B------:R-:W-:Y:S02]  /*0860*/  ISETP.NE.AND P0, PT, R14, RZ, PT ;  /* 0x000000ff0e00720c */ /* 0x000fe40003f05270 */
[----:B------:R-:W-:Y:S02]  /*0870*/  FSETP.NAN.AND P4, PT, R10, R10, PT ;  /* 0x0000000a0a00720b */ /* 0x000fe40003f88000 */
[----:B------:R-:W-:-:S02]  /*0880*/  SEL R19, R19, 0x3, P0 ;  /* 0x0000000313137807 */ /* 0x000fc40000000000 */
[----:B------:R-:W-:Y:S02]  /*0890*/  ISETP.GE.U32.AND P0, PT, R4, 0x10, PT ;  /* 0x000000100400780c */ /* 0x000fe40003f06070 */
[----:B------:R-:W-:Y:S02]  /*08a0*/  CS2R R4, SRZ ;  /* 0x0000000000047805 */ /* 0x000fe4000001ff00 */
[----:B------:R-:W-:-:S05]  /*08b0*/  FSETP.GEU.AND P5, PT, R17, R10, PT ;  /* 0x0000000a1100720b */ /* 0x000fca0003fae000 */
[----:B------:R-:W-:Y:S02]  /*08c0*/  @!P4 SEL R10, R10, R17, !P5 ;  /* 0x000000110a0ac207 */ /* 0x000fe40006800000 */
[----:B------:R-:W-:Y:S02]  /*08d0*/  ISETP.NE.AND P4, PT, R15, RZ, PT ;  /* 0x000000ff0f00720c */ /* 0x000fe40003f85270 */
[----:B------:R-:W2:Y:S02]  /*08e0*/  @!P0 LDG.E.64 R4, desc[UR4][R12.64] ;  /* 0x000000040c048981 */ /* 0x000ea4000c1e1b00 */
[----:B------:R-:W-:Y:S02]  /*08f0*/  SEL R20, R20, 0x3, P4 ;  /* 0x0000000314147807 */ /* 0x000fe40002000000 */
[----:B------:R-:W-:-:S04]  /*0900*/  ISETP.NE.AND P4, PT, R16, RZ, PT ;  /* 0x000000ff1000720c */ /* 0x000fc80003f85270 */
[----:B------:R-:W-:Y:S02]  /*0910*/  SEL R19, R19, 0x4, P4 ;  /* 0x0000000413137807 */ /* 0x000fe40002000000 */
[----:B------:R-:W-:-:S04]  /*0920*/  ISETP.NE.AND P4, PT, R18, RZ, PT ;  /* 0x000000ff1200720c */ /* 0x000fc80003f85270 */
[----:B------:R-:W-:Y:S02]  /*0930*/  SEL R20, R20, 0x4, P4 ;  /* 0x0000000414147807 */ /* 0x000fe40002000000 */
[-C--:B------:R-:W-:Y:S02]  /*0940*/  FSETP.NAN.AND P4, PT, R7, R7.reuse, PT ;  /* 0x000000070700720b */ /* 0x080fe40003f88000 */
[----:B------:R-:W-:Y:S02]  /*0950*/  SEL R19, R19, 0x5, P1 ;  /* 0x0000000513137807 */ /* 0x000fe40000800000 */
[----:B------:R-:W-:Y:S02]  /*0960*/  FSETP.GEU.AND P1, PT, R8, R7, PT ;  /* 0x000000070800720b */ /* 0x000fe40003f2e000 */
[----:B------:R-:W-:Y:S02]  /*0970*/  SEL R20, R20, 0x5, P3 ;  /* 0x0000000514147807 */ /* 0x000fe40001800000 */
[----:B------:R-:W-:-:S05]  /*0980*/  SEL R19, R19, 0x6, P2 ;  /* 0x0000000613137807 */ /* 0x000fca0001000000 */
[----:B------:R-:W-:Y:S02]  /*0990*/  @!P4 SEL R7, R7, R8, !P1 ;  /* 0x000000080707c207 */ /* 0x000fe40004800000 */
[----:B------:R-:W-:Y:S02]  /*09a0*/  SEL R20, R20, 0x6, P6 ;  /* 0x0000000614147807 */ /* 0x000fe40003000000 */
[----:B------:R-:W-:Y:S02]  /*09b0*/  SEL R19, R19, 0x7, P1 ;  /* 0x0000000713137807 */ /* 0x000fe40000800000 */
[----:B------:R-:W-:Y:S02]  /*09c0*/  SEL R20, R20, 0x7, P5 ;  /* 0x0000000714147807 */ /* 0x000fe40002800000 */
[----:B------:R-:W-:Y:S01]  /*09d0*/  IADD3 R8, P4, R0, UR6, RZ ;  /* 0x0000000600087c10 */ /* 0x000fe2000ff9e0ff */
[----:B-1----:R-:W-:-:S03]  /*09e0*/  IMAD.WIDE R2, R0, 0x4, R2 ;  /* 0x0000000400027825 */ /* 0x002fc600078e0202 */
[----:B------:R-:W-:Y:S02]  /*09f0*/  LEA.HI.X.SX32 R9, R0, UR7, 0x1, P4 ;  /* 0x0000000700097c11 */ /* 0x000fe4000a0f0eff */
[----:B--2---:R-:W-:Y:S02]  /*0a00*/  SEL R5, R5, 0xff800000, !P0 ;  /* 0xff80000005057807 */ /* 0x004fe40004000000 */
[----:B------:R-:W-:Y:S02]  /*0a10*/  SEL R4, R4, 0xff800000, !P0 ;  /* 0xff80000004047807 */ /* 0x000fe40004000000 */
[----:B------:R-:W-:Y:S02]  /*0a20*/  FSETP.NAN.AND P2, PT, R5, R5, PT ;  /* 0x000000050500720b */ /* 0x000fe40003f48000 */
[-C--:B------:R-:W-:Y:S02]  /*0a30*/  FSETP.NAN.AND P0, PT, R4, R4.reuse, PT ;  /* 0x000000040400720b */ /* 0x080fe40003f08000 */
[----:B------:R-:W-:-:S02]  /*0a40*/  FSETP.GEU.AND P3, PT, R7, R4, PT ;  /* 0x000000040700720b */ /* 0x000fc40003f6e000 */
[----:B------:R-:W-:Y:S02]  /*0a50*/  FSETP.GEU.AND P1, PT, R10, R5, PT ;  /* 0x000000050a00720b */ /* 0x000fe40003f2e000 */
[----:B------:R-:W-:Y:S02]  /*0a60*/  SEL R19, R19, 0x8, P3 ;  /* 0x0000000813137807 */ /* 0x000fe40001800000 */
[----:B------:R-:W-:Y:S02]  /*0a70*/  SEL R20, R20, 0x8, P1 ;  /* 0x0000000814147807 */ /* 0x000fe40000800000 */
[----:B------:R-:W-:Y:S02]  /*0a80*/  LOP3.LUT R19, R19, 0xff, RZ, 0xc0, !PT ;  /* 0x000000ff13137812 */ /* 0x000fe400078ec0ff */
[----:B------:R-:W-:Y:S02]  /*0a90*/  @!P2 SEL R5, R5, R10, !P1 ;  /* 0x0000000a0505a207 */ /* 0x000fe40004800000 */
[----:B------:R-:W-:Y:S01]  /*0aa0*/  @!P0 SEL R4, R4, R7, !P3 ;  /* 0x0000000704048207 */ /* 0x000fe20005800000 */
[----:B------:R-:W-:-:S04]  /*0ab0*/  IMAD R19, R20, 0x100, R19 ;  /* 0x0000010014137824 */ /* 0x000fc800078e0213 */
[----:B------:R-:W-:Y:S04]  /*0ac0*/  STG.E.64 desc[UR4][R2.64], R4 ;  /* 0x0000000402007986 */ /* 0x000fe8000c101b04 */
[----:B------:R-:W-:Y:S01]  /*0ad0*/  STG.E.U16 desc[UR4][R8.64], R19 ;  /* 0x0000001308007986 */ /* 0x000fe2000c101504 */
[----:B------:R-:W-:Y:S05]  /*0ae0*/  EXIT ;  /* 0x000000000000794d */ /* 0x000fea0003800000 */
.L_x_0:
[----:B------:R-:W-:-:S00]  /*0af0*/  BRA `(.L_x_0) ;  /* 0xfffffffc00fc7947 */ /* 0x000fc0000383ffff */
[----:B------:R-:W-:-:S00]  /*0b00*/  NOP ;  /* 0x0000000000007918 */ /* 0x000fc00000000000 */
[----:B------:R-:W-:-:S00]  /*0b10*/  NOP ;  /* 0x0000000000007918 */ /* 0x000fc00000000000 */
[----:B------:R-:W-:-:S00]  /*0b20*/  NOP ;  /* 0x0000000000007918 */ /* 0x000fc00000000000 */
[----:B------:R-:W-:-:S00]  /*0b30*/  NOP ;  /* 0x0000000000007918 */ /* 0x000fc00000000000 */
[----:B------:R-:W-:-:S00]  /*0b40*/  NOP ;  /* 0x0000000000007918 */ /* 0x000fc00000000000 */
[----:B------:R-:W-:-:S00]  /*0b50*/  NOP ;  /* 0x0000000000007918 */ /* 0x000fc00000000000 */
[----:B------:R-:W-:-:S00]  /*0b60*/  NOP ;  /* 0x0000000000007918 */ /* 0x000fc00000000000 */
[----:B------:R-:W-:-:S00]  /*0b70*/  NOP ;  /* 0x0000000000007918 */ /* 0x000fc00000000000 */
.L_x_1:


//--------------------- .nv.constant0.triton_poi_fused_max_pool2d_with_indices_19 --------------------------
	.section	.nv.constant0.triton_poi_fused_max_pool2d_with_indices_19,"a",@progbits
	.sectionflags	@""
	.align	4
.nv.constant0.triton_poi_fused_max_pool2d_with_indices_19:
	.zero		556
